//
// Generated by NVIDIA NVVM Compiler
//
// Compiler Build ID: CL-36424714
// Cuda compilation tools, release 13.0, V13.0.88
// Based on NVVM 20.0.0
//

.version 9.0
.target sm_100
.address_size 64

	// .globl	_Z4scanPjS_S_j
// _ZZ4scanPjS_S_jE6s_data has been demoted
// _ZZ10distributePjS_jE11s_block_sum has been demoted

.visible .entry _Z4scanPjS_S_j(
	.param .u64 .ptr .align 1 _Z4scanPjS_S_j_param_0,
	.param .u64 .ptr .align 1 _Z4scanPjS_S_j_param_1,
	.param .u64 .ptr .align 1 _Z4scanPjS_S_j_param_2,
	.param .u32 _Z4scanPjS_S_j_param_3
)
{
	.reg .pred 	%p<25>;
	.reg .b32 	%r<127>;
	.reg .b64 	%rd<13>;
	// demoted variable
	.shared .align 4 .b8 _ZZ4scanPjS_S_jE6s_data[4096];
	ld.param.u64 	%rd3, [_Z4scanPjS_S_j_param_0];
	ld.param.u64 	%rd5, [_Z4scanPjS_S_j_param_1];
	ld.param.u64 	%rd4, [_Z4scanPjS_S_j_param_2];
	ld.param.u32 	%r12, [_Z4scanPjS_S_j_param_3];
	cvta.to.global.u64 	%rd6, %rd5;
	mov.u32 	%r1, %tid.x;
	mov.u32 	%r2, %ctaid.x;
	shl.b32 	%r14, %r2, 10;
	or.b32  	%r3, %r14, %r1;
	setp.ge.u32 	%p1, %r3, %r12;
	mul.wide.u32 	%rd7, %r3, 4;
	add.s64 	%rd1, %rd6, %rd7;
	mov.b32 	%r125, 0;
	@%p1 bra 	$L__BB0_2;
	ld.global.u32 	%r125, [%rd1];
$L__BB0_2:
	shl.b32 	%r16, %r1, 2;
	mov.u32 	%r17, _ZZ4scanPjS_S_jE6s_data;
	add.s32 	%r6, %r17, %r16;
	st.shared.u32 	[%r6], %r125;
	add.s32 	%r7, %r3, 512;
	setp.ge.u32 	%p2, %r7, %r12;
	mov.b32 	%r126, 0;
	@%p2 bra 	$L__BB0_4;
	ld.global.u32 	%r126, [%rd1+2048];
$L__BB0_4:
	st.shared.u32 	[%r6+2048], %r126;
	bar.sync 	0;
	shl.b32 	%r18, %r1, 1;
	add.s32 	%r10, %r18, 2;
	setp.gt.u32 	%p3, %r1, 511;
	add.s32 	%r11, %r6, %r16;
	@%p3 bra 	$L__BB0_6;
	ld.shared.u32 	%r20, [%r11];
	ld.shared.u32 	%r21, [%r11+4];
	add.s32 	%r22, %r21, %r20;
	st.shared.u32 	[%r11+4], %r22;
$L__BB0_6:
	bar.sync 	0;
	setp.gt.u32 	%p4, %r1, 255;
	@%p4 bra 	$L__BB0_8;
	shl.b32 	%r23, %r10, 3;
	add.s32 	%r25, %r17, %r23;
	ld.shared.u32 	%r26, [%r25+-12];
	ld.shared.u32 	%r27, [%r25+-4];
	add.s32 	%r28, %r27, %r26;
	st.shared.u32 	[%r25+-4], %r28;
$L__BB0_8:
	bar.sync 	0;
	setp.gt.u32 	%p5, %r1, 127;
	@%p5 bra 	$L__BB0_10;
	shl.b32 	%r29, %r10, 4;
	add.s32 	%r31, %r17, %r29;
	ld.shared.u32 	%r32, [%r31+-20];
	ld.shared.u32 	%r33, [%r31+-4];
	add.s32 	%r34, %r33, %r32;
	st.shared.u32 	[%r31+-4], %r34;
$L__BB0_10:
	bar.sync 	0;
	setp.gt.u32 	%p6, %r1, 63;
	@%p6 bra 	$L__BB0_12;
	shl.b32 	%r35, %r10, 5;
	add.s32 	%r37, %r17, %r35;
	ld.shared.u32 	%r38, [%r37+-36];
	ld.shared.u32 	%r39, [%r37+-4];
	add.s32 	%r40, %r39, %r38;
	st.shared.u32 	[%r37+-4], %r40;
$L__BB0_12:
	bar.sync 	0;
	setp.gt.u32 	%p7, %r1, 31;
	@%p7 bra 	$L__BB0_14;
	shl.b32 	%r41, %r10, 6;
	add.s32 	%r43, %r17, %r41;
	ld.shared.u32 	%r44, [%r43+-68];
	ld.shared.u32 	%r45, [%r43+-4];
	add.s32 	%r46, %r45, %r44;
	st.shared.u32 	[%r43+-4], %r46;
$L__BB0_14:
	bar.sync 	0;
	setp.gt.u32 	%p8, %r1, 15;
	@%p8 bra 	$L__BB0_16;
	shl.b32 	%r47, %r10, 7;
	add.s32 	%r49, %r17, %r47;
	ld.shared.u32 	%r50, [%r49+-132];
	ld.shared.u32 	%r51, [%r49+-4];
	add.s32 	%r52, %r51, %r50;
	st.shared.u32 	[%r49+-4], %r52;
$L__BB0_16:
	bar.sync 	0;
	setp.gt.u32 	%p9, %r1, 7;
	@%p9 bra 	$L__BB0_18;
	shl.b32 	%r53, %r10, 8;
	add.s32 	%r55, %r17, %r53;
	ld.shared.u32 	%r56, [%r55+-260];
	ld.shared.u32 	%r57, [%r55+-4];
	add.s32 	%r58, %r57, %r56;
	st.shared.u32 	[%r55+-4], %r58;
$L__BB0_18:
	bar.sync 	0;
	setp.gt.u32 	%p10, %r1, 3;
	@%p10 bra 	$L__BB0_20;
	shl.b32 	%r59, %r10, 9;
	add.s32 	%r61, %r17, %r59;
	ld.shared.u32 	%r62, [%r61+-516];
	ld.shared.u32 	%r63, [%r61+-4];
	add.s32 	%r64, %r63, %r62;
	st.shared.u32 	[%r61+-4], %r64;
$L__BB0_20:
	bar.sync 	0;
	setp.gt.u32 	%p11, %r1, 1;
	@%p11 bra 	$L__BB0_22;
	shl.b32 	%r65, %r10, 10;
	add.s32 	%r67, %r17, %r65;
	ld.shared.u32 	%r68, [%r67+-1028];
	ld.shared.u32 	%r69, [%r67+-4];
	add.s32 	%r70, %r69, %r68;
	st.shared.u32 	[%r67+-4], %r70;
$L__BB0_22:
	bar.sync 	0;
	setp.ne.s32 	%p12, %r1, 0;
	@%p12 bra 	$L__BB0_24;
	ld.shared.u32 	%r71, [_ZZ4scanPjS_S_jE6s_data+2044];
	ld.shared.u32 	%r72, [_ZZ4scanPjS_S_jE6s_data+4092];
	add.s32 	%r73, %r72, %r71;
	st.shared.u32 	[_ZZ4scanPjS_S_jE6s_data+4092], %r73;
$L__BB0_24:
	setp.ne.s32 	%p13, %r1, 0;
	bar.sync 	0;
	@%p13 bra 	$L__BB0_26;
	ld.shared.u32 	%r74, [_ZZ4scanPjS_S_jE6s_data+2044];
	ld.shared.u32 	%r75, [_ZZ4scanPjS_S_jE6s_data+3068];
	add.s32 	%r76, %r75, %r74;
	st.shared.u32 	[_ZZ4scanPjS_S_jE6s_data+3068], %r76;
$L__BB0_26:
	bar.sync 	0;
	setp.gt.u32 	%p14, %r1, 2;
	@%p14 bra 	$L__BB0_28;
	shl.b32 	%r77, %r10, 9;
	add.s32 	%r79, %r17, %r77;
	ld.shared.u32 	%r80, [%r79+-4];
	ld.shared.u32 	%r81, [%r79+508];
	add.s32 	%r82, %r81, %r80;
	st.shared.u32 	[%r79+508], %r82;
$L__BB0_28:
	bar.sync 	0;
	setp.gt.u32 	%p15, %r1, 6;
	@%p15 bra 	$L__BB0_30;
	shl.b32 	%r83, %r10, 8;
	add.s32 	%r85, %r17, %r83;
	ld.shared.u32 	%r86, [%r85+-4];
	ld.shared.u32 	%r87, [%r85+252];
	add.s32 	%r88, %r87, %r86;
	st.shared.u32 	[%r85+252], %r88;
$L__BB0_30:
	bar.sync 	0;
	setp.gt.u32 	%p16, %r1, 14;
	@%p16 bra 	$L__BB0_32;
	shl.b32 	%r89, %r10, 7;
	add.s32 	%r91, %r17, %r89;
	ld.shared.u32 	%r92, [%r91+-4];
	ld.shared.u32 	%r93, [%r91+124];
	add.s32 	%r94, %r93, %r92;
	st.shared.u32 	[%r91+124], %r94;
$L__BB0_32:
	bar.sync 	0;
	setp.gt.u32 	%p17, %r1, 30;
	@%p17 bra 	$L__BB0_34;
	shl.b32 	%r95, %r10, 6;
	add.s32 	%r97, %r17, %r95;
	ld.shared.u32 	%r98, [%r97+-4];
	ld.shared.u32 	%r99, [%r97+60];
	add.s32 	%r100, %r99, %r98;
	st.shared.u32 	[%r97+60], %r100;
$L__BB0_34:
	bar.sync 	0;
	setp.gt.u32 	%p18, %r1, 62;
	@%p18 bra 	$L__BB0_36;
	shl.b32 	%r101, %r10, 5;
	add.s32 	%r103, %r17, %r101;
	ld.shared.u32 	%r104, [%r103+-4];
	ld.shared.u32 	%r105, [%r103+28];
	add.s32 	%r106, %r105, %r104;
	st.shared.u32 	[%r103+28], %r106;
$L__BB0_36:
	bar.sync 	0;
	setp.gt.u32 	%p19, %r1, 126;
	@%p19 bra 	$L__BB0_38;
	shl.b32 	%r107, %r10, 4;
	add.s32 	%r109, %r17, %r107;
	ld.shared.u32 	%r110, [%r109+-4];
	ld.shared.u32 	%r111, [%r109+12];
	add.s32 	%r112, %r111, %r110;
	st.shared.u32 	[%r109+12], %r112;
$L__BB0_38:
	bar.sync 	0;
	setp.gt.u32 	%p20, %r1, 254;
	@%p20 bra 	$L__BB0_40;
	shl.b32 	%r113, %r10, 3;
	add.s32 	%r115, %r17, %r113;
	ld.shared.u32 	%r116, [%r115+-4];
	ld.shared.u32 	%r117, [%r115+4];
	add.s32 	%r118, %r117, %r116;
	st.shared.u32 	[%r115+4], %r118;
$L__BB0_40:
	bar.sync 	0;
	setp.gt.u32 	%p21, %r1, 510;
	@%p21 bra 	$L__BB0_42;
	ld.shared.u32 	%r119, [%r11+4];
	ld.shared.u32 	%r120, [%r11+8];
	add.s32 	%r121, %r120, %r119;
	st.shared.u32 	[%r11+8], %r121;
$L__BB0_42:
	setp.ge.u32 	%p22, %r3, %r12;
	bar.sync 	0;
	cvta.to.global.u64 	%rd8, %rd3;
	add.s64 	%rd2, %rd8, %rd7;
	@%p22 bra 	$L__BB0_44;
	ld.shared.u32 	%r122, [%r6];
	st.global.u32 	[%rd2], %r122;
$L__BB0_44:
	setp.ge.u32 	%p23, %r7, %r12;
	@%p23 bra 	$L__BB0_46;
	ld.shared.u32 	%r123, [%r6+2048];
	st.global.u32 	[%rd2+2048], %r123;
$L__BB0_46:
	setp.ne.s32 	%p24, %r1, 0;
	@%p24 bra 	$L__BB0_48;
	ld.shared.u32 	%r124, [_ZZ4scanPjS_S_jE6s_data+4092];
	cvta.to.global.u64 	%rd10, %rd4;
	mul.wide.u32 	%rd11, %r2, 4;
	add.s64 	%rd12, %rd10, %rd11;
	st.global.u32 	[%rd12], %r124;
$L__BB0_48:
	ret;

}
	// .globl	_Z10distributePjS_j
.visible .entry _Z10distributePjS_j(
	.param .u64 .ptr .align 1 _Z10distributePjS_j_param_0,
	.param .u64 .ptr .align 1 _Z10distributePjS_j_param_1,
	.param .u32 _Z10distributePjS_j_param_2
)
{
	.reg .pred 	%p<4>;
	.reg .b32 	%r<14>;
	.reg .b64 	%rd<9>;
	// demoted variable
	.shared .align 4 .u32 _ZZ10distributePjS_jE11s_block_sum;
	ld.param.u64 	%rd1, [_Z10distributePjS_j_param_0];
	ld.param.u64 	%rd2, [_Z10distributePjS_j_param_1];
	ld.param.u32 	%r6, [_Z10distributePjS_j_param_2];
	mov.u32 	%r1, %ctaid.x;
	mov.u32 	%r2, %tid.x;
	setp.ne.s32 	%p1, %r2, 0;
	@%p1 bra 	$L__BB1_4;
	setp.eq.s32 	%p2, %r1, 0;
	mov.b32 	%r13, 0;
	@%p2 bra 	$L__BB1_3;
	add.s32 	%r8, %r1, -1;
	cvta.to.global.u64 	%rd3, %rd2;
	mul.wide.u32 	%rd4, %r8, 4;
	add.s64 	%rd5, %rd3, %rd4;
	ld.global.u32 	%r13, [%rd5];
$L__BB1_3:
	st.shared.u32 	[_ZZ10distributePjS_jE11s_block_sum], %r13;
$L__BB1_4:
	bar.sync 	0;
	shl.b32 	%r9, %r1, 10;
	or.b32  	%r5, %r9, %r2;
	setp.ge.u32 	%p3, %r5, %r6;
	@%p3 bra 	$L__BB1_6;
	ld.shared.u32 	%r10, [_ZZ10distributePjS_jE11s_block_sum];
	cvta.to.global.u64 	%rd6, %rd1;
	mul.wide.s32 	%rd7, %r5, 4;
	add.s64 	%rd8, %rd6, %rd7;
	ld.global.u32 	%r11, [%rd8];
	add.s32 	%r12, %r11, %r10;
	st.global.u32 	[%rd8], %r12;
$L__BB1_6:
	ret;

}


// ===== COMPILED SASS (sm_100) =====

	.target	sm_100

	.elftype	@"ET_EXEC"


//--------------------- .note.nv.tkinfo           --------------------------
	.section	.note.nv.tkinfo,"",@"SHT_NOTE"
	.sectionflags	@"SHF_NOTE_NV_TKINFO"
	.tkinfo
        /*0018*/ 	.word	0x00000002
        /*0030*/ 	.string	""
        /*0030*/ 	.string	"ptxas"
        /*0030*/ 	.string	"Cuda compilation tools, release 13.0, V13.0.88"
        /*0030*/ 	.string	"Build cuda_13.0.r13.0/compiler.36424714_0"
        /*0030*/ 	.string	"-arch sm_100 -m 64 "



//--------------------- .note.nv.cuinfo           --------------------------
	.section	.note.nv.cuinfo,"",@"SHT_NOTE"
	.sectionflags	@"SHF_NOTE_NV_CUINFO"
        /*0018*/ 	.short	0x0002
        /*001a*/ 	.short	0x0064
        /*001c*/ 	.short	0x0082
	.zero		2


//--------------------- .nv.info                  --------------------------
	.section	.nv.info,"",@"SHT_CUDA_INFO"
	.align	4


	//----- nvinfo : EIATTR_REGCOUNT
	.align		4
        /*0000*/ 	.byte	0x04, 0x2f
        /*0002*/ 	.short	(.L_1 - .L_0)
	.align		4
.L_0:
        /*0004*/ 	.word	index@(_Z4scanPjS_S_j)
        /*0008*/ 	.word	0x00000012


	//----- nvinfo : EIATTR_FRAME_SIZE
	.align		4
.L_1:
        /*000c*/ 	.byte	0x04, 0x11
        /*000e*/ 	.short	(.L_3 - .L_2)
	.align		4
.L_2:
        /*0010*/ 	.word	index@(_Z4scanPjS_S_j)
        /*0014*/ 	.word	0x00000000


	//----- nvinfo : EIATTR_REGCOUNT
	.align		4
.L_3:
        /*0018*/ 	.byte	0x04, 0x2f
        /*001a*/ 	.short	(.L_5 - .L_4)
	.align		4
.L_4:
        /*001c*/ 	.word	index@(_Z10distributePjS_j)
        /*0020*/ 	.word	0x0000000a


	//----- nvinfo : EIATTR_FRAME_SIZE
	.align		4
.L_5:
        /*0024*/ 	.byte	0x04, 0x11
        /*0026*/ 	.short	(.L_7 - .L_6)
	.align		4
.L_6:
        /*0028*/ 	.word	index@(_Z10distributePjS_j)
        /*002c*/ 	.word	0x00000000


	//----- nvinfo : EIATTR_MIN_STACK_SIZE
	.align		4
.L_7:
        /*0030*/ 	.byte	0x04, 0x12
        /*0032*/ 	.short	(.L_9 - .L_8)
	.align		4
.L_8:
        /*0034*/ 	.word	index@(_Z10distributePjS_j)
        /*0038*/ 	.word	0x00000000


	//----- nvinfo : EIATTR_MIN_STACK_SIZE
	.align		4
.L_9:
        /*003c*/ 	.byte	0x04, 0x12
        /*003e*/ 	.short	(.L_11 - .L_10)
	.align		4
.L_10:
        /*0040*/ 	.word	index@(_Z4scanPjS_S_j)
        /*0044*/ 	.word	0x00000000
.L_11:


//--------------------- .nv.compat                --------------------------
	.section	.nv.compat,"",@"SHT_CUDA_COMPAT_INFO"
	.align	4
        /*0000*/ 	.byte	0x02, 0x09, 0x00, 0x00, 0x02, 0x02, 0x01, 0x00, 0x02, 0x05, 0x05, 0x00, 0x03, 0x07, 0x01, 0x01
        /*0010*/ 	.byte	0x02, 0x03, 0x00, 0x00, 0x02, 0x06, 0x01, 0x00, 0x04, 0x0b, 0x08, 0x00, 0x09, 0x00, 0x00, 0x00
        /*0020*/ 	.byte	0x00, 0x00, 0x00, 0x00


//--------------------- .nv.info._Z10distributePjS_j --------------------------
	.section	.nv.info._Z10distributePjS_j,"",@"SHT_CUDA_INFO"
	.sectionflags	@""
	.align	4


	//----- nvinfo : EIATTR_CUDA_API_VERSION
	.align		4
        /*0000*/ 	.byte	0x04, 0x37
        /*0002*/ 	.short	(.L_13 - .L_12)
.L_12:
        /*0004*/ 	.word	0x00000082


	//----- nvinfo : EIATTR_KPARAM_INFO
	.align		4
.L_13:
        /*0008*/ 	.byte	0x04, 0x17
        /*000a*/ 	.short	(.L_15 - .L_14)
.L_14:
        /*000c*/ 	.word	0x00000000
        /*0010*/ 	.short	0x0002
        /*0012*/ 	.short	0x0010
        /*0014*/ 	.byte	0x00, 0xf0, 0x11, 0x00


	//----- nvinfo : EIATTR_KPARAM_INFO
	.align		4
.L_15:
        /*0018*/ 	.byte	0x04, 0x17
        /*001a*/ 	.short	(.L_17 - .L_16)
.L_16:
        /*001c*/ 	.word	0x00000000
        /*0020*/ 	.short	0x0001
        /*0022*/ 	.short	0x0008
        /*0024*/ 	.byte	0x00, 0xf5, 0x21, 0x00


	//----- nvinfo : EIATTR_KPARAM_INFO
	.align		4
.L_17:
        /*0028*/ 	.byte	0x04, 0x17
        /*002a*/ 	.short	(.L_19 - .L_18)
.L_18:
        /*002c*/ 	.word	0x00000000
        /*0030*/ 	.short	0x0000
        /*0032*/ 	.short	0x0000
        /*0034*/ 	.byte	0x00, 0xf5, 0x21, 0x00


	//----- nvinfo : EIATTR_SPARSE_MMA_MASK
	.align		4
.L_19:
        /*0038*/ 	.byte	0x03, 0x50
        /*003a*/ 	.short	0x0000


	//----- nvinfo : EIATTR_MAXREG_COUNT
	.align		4
        /*003c*/ 	.byte	0x03, 0x1b
        /*003e*/ 	.short	0x00ff


	//----- nvinfo : EIATTR_NUM_BARRIERS
	.align		4
        /*0040*/ 	.byte	0x02, 0x4c
        /*0042*/ 	.byte	0x01
	.zero		1


	//----- nvinfo : EIATTR_MERCURY_ISA_VERSION
	.align		4
        /*0044*/ 	.byte	0x03, 0x5f
        /*0046*/ 	.short	0x0101


	//----- nvinfo : EIATTR_VRC_CTA_INIT_COUNT
	.align		4
        /*0048*/ 	.byte	0x02, 0x4a
	.zero		1
	.zero		1


	//----- nvinfo : EIATTR_EXIT_INSTR_OFFSETS
	.align		4
        /*004c*/ 	.byte	0x04, 0x1c
        /*004e*/ 	.short	(.L_21 - .L_20)


	//   ....[0]....
.L_20:
        /*0050*/ 	.word	0x00000180


	//   ....[1]....
        /*0054*/ 	.word	0x00000220


	//----- nvinfo : EIATTR_CRS_STACK_SIZE
	.align		4
.L_21:
        /*0058*/ 	.byte	0x04, 0x1e
        /*005a*/ 	.short	(.L_23 - .L_22)
.L_22:
        /*005c*/ 	.word	0x00000000


	//----- nvinfo : EIATTR_CBANK_PARAM_SIZE
	.align		4
.L_23:
        /*0060*/ 	.byte	0x03, 0x19
        /*0062*/ 	.short	0x0014


	//----- nvinfo : EIATTR_PARAM_CBANK
	.align		4
        /*0064*/ 	.byte	0x04, 0x0a
        /*0066*/ 	.short	(.L_25 - .L_24)
	.align		4
.L_24:
        /*0068*/ 	.word	index@(.nv.constant0._Z10distributePjS_j)
        /*006c*/ 	.short	0x0380
        /*006e*/ 	.short	0x0014


	//----- nvinfo : EIATTR_SW_WAR
	.align		4
.L_25:
        /*0070*/ 	.byte	0x04, 0x36
        /*0072*/ 	.short	(.L_27 - .L_26)
.L_26:
        /*0074*/ 	.word	0x00000008
.L_27:


//--------------------- .nv.info._Z4scanPjS_S_j   --------------------------
	.section	.nv.info._Z4scanPjS_S_j,"",@"SHT_CUDA_INFO"
	.sectionflags	@""
	.align	4


	//----- nvinfo : EIATTR_CUDA_API_VERSION
	.align		4
        /*0000*/ 	.byte	0x04, 0x37
        /*0002*/ 	.short	(.L_29 - .L_28)
.L_28:
        /*0004*/ 	.word	0x00000082


	//----- nvinfo : EIATTR_KPARAM_INFO
	.align		4
.L_29:
        /*0008*/ 	.byte	0x04, 0x17
        /*000a*/ 	.short	(.L_31 - .L_30)
.L_30:
        /*000c*/ 	.word	0x00000000
        /*0010*/ 	.short	0x0003
        /*0012*/ 	.short	0x0018
        /*0014*/ 	.byte	0x00, 0xf0, 0x11, 0x00


	//----- nvinfo : EIATTR_KPARAM_INFO
	.align		4
.L_31:
        /*0018*/ 	.byte	0x04, 0x17
        /*001a*/ 	.short	(.L_33 - .L_32)
.L_32:
        /*001c*/ 	.word	0x00000000
        /*0020*/ 	.short	0x0002
        /*0022*/ 	.short	0x0010
        /*0024*/ 	.byte	0x00, 0xf5, 0x21, 0x00


	//----- nvinfo : EIATTR_KPARAM_INFO
	.align		4
.L_33:
        /*0028*/ 	.byte	0x04, 0x17
        /*002a*/ 	.short	(.L_35 - .L_34)
.L_34:
        /*002c*/ 	.word	0x00000000
        /*0030*/ 	.short	0x0001
        /*0032*/ 	.short	0x0008
        /*0034*/ 	.byte	0x00, 0xf5, 0x21, 0x00


	//----- nvinfo : EIATTR_KPARAM_INFO
	.align		4
.L_35:
        /*0038*/ 	.byte	0x04, 0x17
        /*003a*/ 	.short	(.L_37 - .L_36)
.L_36:
        /*003c*/ 	.word	0x00000000
        /*0040*/ 	.short	0x0000
        /*0042*/ 	.short	0x0000
        /*0044*/ 	.byte	0x00, 0xf5, 0x21, 0x00


	//----- nvinfo : EIATTR_SPARSE_MMA_MASK
	.align		4
.L_37:
        /*0048*/ 	.byte	0x03, 0x50
        /*004a*/ 	.short	0x0000


	//----- nvinfo : EIATTR_MAXREG_COUNT
	.align		4
        /*004c*/ 	.byte	0x03, 0x1b
        /*004e*/ 	.short	0x00ff


	//----- nvinfo : EIATTR_NUM_BARRIERS
	.align		4
        /*0050*/ 	.byte	0x02, 0x4c
        /*0052*/ 	.byte	0x01
	.zero		1


	//----- nvinfo : EIATTR_MERCURY_ISA_VERSION
	.align		4
        /*0054*/ 	.byte	0x03, 0x5f
        /*0056*/ 	.short	0x0101


	//----- nvinfo : EIATTR_VRC_CTA_INIT_COUNT
	.align		4
        /*0058*/ 	.byte	0x02, 0x4a
	.zero		1
	.zero		1


	//----- nvinfo : EIATTR_EXIT_INSTR_OFFSETS
	.align		4
        /*005c*/ 	.byte	0x04, 0x1c
        /*005e*/ 	.short	(.L_39 - .L_38)


	//   ....[0]....
.L_38:
        /*0060*/ 	.word	0x000009e0


	//   ....[1]....
        /*0064*/ 	.word	0x00000a30


	//----- nvinfo : EIATTR_CBANK_PARAM_SIZE
	.align		4
.L_39:
        /*0068*/ 	.byte	0x03, 0x19
        /*006a*/ 	.short	0x001c


	//----- nvinfo : EIATTR_PARAM_CBANK
	.align		4
        /*006c*/ 	.byte	0x04, 0x0a
        /*006e*/ 	.short	(.L_41 - .L_40)
	.align		4
.L_40:
        /*0070*/ 	.word	index@(.nv.constant0._Z4scanPjS_S_j)
        /*0074*/ 	.short	0x0380
        /*0076*/ 	.short	0x001c


	//----- nvinfo : EIATTR_SW_WAR
	.align		4
.L_41:
        /*0078*/ 	.byte	0x04, 0x36
        /*007a*/ 	.short	(.L_43 - .L_42)
.L_42:
        /*007c*/ 	.word	0x00000008
.L_43:


//--------------------- .nv.callgraph             --------------------------
	.section	.nv.callgraph,"",@"SHT_CUDA_CALLGRAPH"
	.align	4
	.sectionentsize	8
	.align		4
        /*0000*/ 	.word	0x00000000
	.align		4
        /*0004*/ 	.word	0xffffffff
	.align		4
        /*0008*/ 	.word	0x00000000
	.align		4
        /*000c*/ 	.word	0xfffffffe
	.align		4
        /*0010*/ 	.word	0x00000000
	.align		4
        /*0014*/ 	.word	0xfffffffd
	.align		4
        /*0018*/ 	.word	0x00000000
	.align		4
        /*001c*/ 	.word	0xfffffffc


//--------------------- .text._Z10distributePjS_j --------------------------
	.section	.text._Z10distributePjS_j,"ax",@progbits
	.align	128
        .global         _Z10distributePjS_j
        .type           _Z10distributePjS_j,@function
        .size           _Z10distributePjS_j,(.L_x_5 - _Z10distributePjS_j)
        .other          _Z10distributePjS_j,@"STO_CUDA_ENTRY STV_DEFAULT"
_Z10distributePjS_j:
.text._Z10distributePjS_j:
[----:B------:R-:W-:Y:S01]  /*0000*/  LDC R1, c[0x0][0x37c] ;  /* 0x0000df00ff017b82 */ /* 0x000fe20000000800 */
[----:B------:R-:W0:Y:S01]  /*0010*/  S2R R7, SR_TID.X ;  /* 0x0000000000077919 */ /* 0x000e220000002100 */
[----:B------:R-:W1:Y:S01]  /*0020*/  LDCU.64 UR6, c[0x0][0x358] ;  /* 0x00006b00ff0677ac */ /* 0x000e620008000a00 */
[----:B------:R-:W-:Y:S01]  /*0030*/  BSSY.RECONVERGENT B0, `(.L_x_0) ;  /* 0x000000f000007945 */ /* 0x000fe20003800200 */
[----:B------:R-:W2:Y:S01]  /*0040*/  S2R R0, SR_CTAID.X ;  /* 0x0000000000007919 */ /* 0x000ea20000002500 */
[----:B0-----:R-:W-:-:S13]  /*0050*/  ISETP.NE.AND P0, PT, R7, RZ, PT ;  /* 0x000000ff0700720c */ /* 0x001fda0003f05270 */
[----:B-12---:R-:W-:Y:S05]  /*0060*/  @P0 BRA `(.L_x_1) ;  /* 0x00000000002c0947 */ /* 0x006fea0003800000 */
[----:B------:R-:W0:Y:S01]  /*0070*/  S2UR UR5, SR_CgaCtaId ;  /* 0x00000000000579c3 */ /* 0x000e220000008800 */
[----:B------:R-:W-:Y:S01]  /*0080*/  ISETP.NE.AND P0, PT, R0, RZ, PT ;  /* 0x000000ff0000720c */ /* 0x000fe20003f05270 */
[----:B------:R-:W-:Y:S01]  /*0090*/  UMOV UR4, 0x400 ;  /* 0x0000040000047882 */ /* 0x000fe20000000000 */
[----:B------:R-:W-:Y:S01]  /*00a0*/  IMAD.MOV.U32 R2, RZ, RZ, RZ ;  /* 0x000000ffff027224 */ /* 0x000fe200078e00ff */
[----:B0-----:R-:W-:-:S10]  /*00b0*/  ULEA UR4, UR5, UR4, 0x18 ;  /* 0x0000000405047291 */ /* 0x001fd4000f8ec0ff */
[----:B------:R-:W-:Y:S05]  /*00c0*/  @!P0 BRA `(.L_x_2) ;  /* 0x0000000000108947 */ /* 0x000fea0003800000 */
[----:B------:R-:W0:Y:S01]  /*00d0*/  LDC.64 R2, c[0x0][0x388] ;  /* 0x0000e200ff027b82 */ /* 0x000e220000000a00 */
[----:B------:R-:W-:-:S04]  /*00e0*/  VIADD R5, R0, 0xffffffff ;  /* 0xffffffff00057836 */ /* 0x000fc80000000000 */
[----:B0-----:R-:W-:-:S06]  /*00f0*/  IMAD.WIDE.U32 R2, R5, 0x4, R2 ;  /* 0x0000000405027825 */ /* 0x001fcc00078e0002 */
[----:B------:R0:W5:Y:S02]  /*0100*/  LDG.E R2, desc[UR6][R2.64] ;  /* 0x0000000602027981 */ /* 0x000164000c1e1900 */
.L_x_2:
[----:B-----5:R1:W-:Y:S02]  /*0110*/  STS [UR4], R2 ;  /* 0x00000002ff007988 */ /* 0x0203e40008000804 */
.L_x_1:
[----:B------:R-:W-:Y:S05]  /*0120*/  BSYNC.RECONVERGENT B0 ;  /* 0x0000000000007941 */ /* 0x000fea0003800200 */
.L_x_0:
[----:B------:R-:W2:Y:S01]  /*0130*/  LDCU UR4, c[0x0][0x390] ;  /* 0x00007200ff0477ac */ /* 0x000ea20008000800 */
[----:B------:R-:W-:-:S04]  /*0140*/  SHF.L.U32 R0, R0, 0xa, RZ ;  /* 0x0000000a00007819 */ /* 0x000fc800000006ff */
[----:B------:R-:W-:Y:S01]  /*0150*/  LOP3.LUT R5, R0, R7, RZ, 0xfc, !PT ;  /* 0x0000000700057212 */ /* 0x000fe200078efcff */
[----:B------:R-:W-:Y:S03]  /*0160*/  BAR.SYNC.DEFER_BLOCKING 0x0 ;  /* 0x0000000000007b1d */ /* 0x000fe60000010000 */
[----:B--2---:R-:W-:-:S13]  /*0170*/  ISETP.GE.U32.AND P0, PT, R5, UR4, PT ;  /* 0x0000000405007c0c */ /* 0x004fda000bf06070 */
[----:B------:R-:W-:Y:S05]  /*0180*/  @P0 EXIT ;  /* 0x000000000000094d */ /* 0x000fea0003800000 */
[----:B01----:R-:W0:Y:S02]  /*0190*/  LDC.64 R2, c[0x0][0x380] ;  /* 0x0000e000ff027b82 */ /* 0x003e240000000a00 */
[----:B0-----:R-:W-:-:S05]  /*01a0*/  IMAD.WIDE R2, R5, 0x4, R2 ;  /* 0x0000000405027825 */ /* 0x001fca00078e0202 */
[----:B------:R-:W2:Y:S01]  /*01b0*/  LDG.E R5, desc[UR6][R2.64] ;  /* 0x0000000602057981 */ /* 0x000ea2000c1e1900 */
[----:B------:R-:W0:Y:S01]  /*01c0*/  S2UR UR5, SR_CgaCtaId ;  /* 0x00000000000579c3 */ /* 0x000e220000008800 */
[----:B------:R-:W-:Y:S02]  /*01d0*/  UMOV UR4, 0x400 ;  /* 0x0000040000047882 */ /* 0x000fe40000000000 */
[----:B0-----:R-:W-:-:S09]  /*01e0*/  ULEA UR4, UR5, UR4, 0x18 ;  /* 0x0000000405047291 */ /* 0x001fd2000f8ec0ff */
[----:B------:R-:W2:Y:S02]  /*01f0*/  LDS R0, [UR4] ;  /* 0x00000004ff007984 */ /* 0x000ea40008000800 */
[----:B--2---:R-:W-:-:S05]  /*0200*/  IMAD.IADD R5, R0, 0x1, R5 ;  /* 0x0000000100057824 */ /* 0x004fca00078e0205 */
[----:B------:R-:W-:Y:S01]  /*0210*/  STG.E desc[UR6][R2.64], R5 ;  /* 0x0000000502007986 */ /* 0x000fe2000c101906 */
[----:B------:R-:W-:Y:S05]  /*0220*/  EXIT ;  /* 0x000000000000794d */ /* 0x000fea0003800000 */
.L_x_3:
[----:B------:R-:W-:-:S00]  /*0230*/  BRA `(.L_x_3) ;  /* 0xfffffffc00fc7947 */ /* 0x000fc0000383ffff */
[----:B------:R-:W-:-:S00]  /*0240*/  NOP ;  /* 0x0000000000007918 */ /* 0x000fc00000000000 */
        /* <DEDUP_REMOVED lines=11> */
.L_x_5:


//--------------------- .text._Z4scanPjS_S_j      --------------------------
	.section	.text._Z4scanPjS_S_j,"ax",@progbits
	.align	128
        .global         _Z4scanPjS_S_j
        .type           _Z4scanPjS_S_j,@function
        .size           _Z4scanPjS_S_j,(.L_x_6 - _Z4scanPjS_S_j)
        .other          _Z4scanPjS_S_j,@"STO_CUDA_ENTRY STV_DEFAULT"
_Z4scanPjS_S_j:
.text._Z4scanPjS_S_j:
[----:B------:R-:W-:Y:S01]  /*0000*/  LDC R1, c[0x0][0x37c] ;  /* 0x0000df00ff017b82 */ /* 0x000fe20000000800 */
[----:B------:R-:W0:Y:S01]  /*0010*/  S2R R0, SR_CTAID.X ;  /* 0x0000000000007919 */ /* 0x000e220000002500 */
[----:B------:R-:W1:Y:S06]  /*0020*/  LDCU UR4, c[0x0][0x398] ;  /* 0x00007300ff0477ac */ /* 0x000e6c0008000800 */
[----:B------:R-:W2:Y:S01]  /*0030*/  LDC.64 R6, c[0x0][0x388] ;  /* 0x0000e200ff067b82 */ /* 0x000ea20000000a00 */
[----:B------:R-:W-:Y:S01]  /*0040*/  IMAD.MOV.U32 R9, RZ, RZ, RZ ;  /* 0x000000ffff097224 */ /* 0x000fe200078e00ff */
[----:B------:R-:W3:Y:S01]  /*0050*/  S2R R3, SR_TID.X ;  /* 0x0000000000037919 */ /* 0x000ee20000002100 */
[----:B------:R-:W4:Y:S01]  /*0060*/  LDCU.64 UR6, c[0x0][0x358] ;  /* 0x00006b00ff0677ac */ /* 0x000f220008000a00 */
[----:B------:R-:W-:-:S02]  /*0070*/  IMAD.MOV.U32 R11, RZ, RZ, RZ ;  /* 0x000000ffff0b7224 */ /* 0x000fc400078e00ff */
[----:B0-----:R-:W-:-:S05]  /*0080*/  IMAD.SHL.U32 R2, R0, 0x400, RZ ;  /* 0x0000040000027824 */ /* 0x001fca00078e00ff */
[----:B---3--:R-:W-:-:S04]  /*0090*/  LOP3.LUT R2, R2, R3, RZ, 0xfc, !PT ;  /* 0x0000000302027212 */ /* 0x008fc800078efcff */
[C---:B-1----:R-:W-:Y:S01]  /*00a0*/  ISETP.GE.U32.AND P2, PT, R2.reuse, UR4, PT ;  /* 0x0000000402007c0c */ /* 0x042fe2000bf46070 */
[C---:B------:R-:W-:Y:S02]  /*00b0*/  VIADD R4, R2.reuse, 0x200 ;  /* 0x0000020002047836 */ /* 0x040fe40000000000 */
[----:B--2---:R-:W-:-:S03]  /*00c0*/  IMAD.WIDE.U32 R6, R2, 0x4, R6 ;  /* 0x0000000402067825 */ /* 0x004fc600078e0006 */
[----:B------:R-:W-:-:S07]  /*00d0*/  ISETP.GE.U32.AND P1, PT, R4, UR4, PT ;  /* 0x0000000404007c0c */ /* 0x000fce000bf26070 */
[----:B----4-:R-:W2:Y:S06]  /*00e0*/  @!P2 LDG.E R9, desc[UR6][R6.64] ;  /* 0x000000060609a981 */ /* 0x010eac000c1e1900 */
[----:B------:R0:W3:Y:S01]  /*00f0*/  @!P1 LDG.E R11, desc[UR6][R6.64+0x800] ;  /* 0x00080006060b9981 */ /* 0x0000e2000c1e1900 */
[----:B------:R-:W1:Y:S01]  /*0100*/  S2UR UR5, SR_CgaCtaId ;  /* 0x00000000000579c3 */ /* 0x000e620000008800 */
[----:B------:R-:W-:Y:S01]  /*0110*/  UMOV UR4, 0x400 ;  /* 0x0000040000047882 */ /* 0x000fe20000000000 */
[C---:B------:R-:W-:Y:S02]  /*0120*/  ISETP.GT.U32.AND P0, PT, R3.reuse, 0x1ff, PT ;  /* 0x000001ff0300780c */ /* 0x040fe40003f04070 */
[----:B------:R-:W-:-:S02]  /*0130*/  ISETP.GT.U32.AND P3, PT, R3, 0xff, PT ;  /* 0x000000ff0300780c */ /* 0x000fc40003f64070 */
[----:B------:R-:W-:-:S11]  /*0140*/  ISETP.GT.U32.AND P4, PT, R3, 0x1, PT ;  /* 0x000000010300780c */ /* 0x000fd60003f84070 */
[----:B0-----:R-:W-:Y:S01]  /*0150*/  @!P3 LEA R6, R3, 0x10, 0x4 ;  /* 0x000000100306b811 */ /* 0x001fe200078e20ff */
[----:B-1----:R-:W-:-:S06]  /*0160*/  ULEA UR4, UR5, UR4, 0x18 ;  /* 0x0000000405047291 */ /* 0x002fcc000f8ec0ff */
[----:B------:R-:W-:-:S05]  /*0170*/  LEA R4, R3, UR4, 0x2 ;  /* 0x0000000403047c11 */ /* 0x000fca000f8e10ff */
[----:B------:R-:W-:Y:S01]  /*0180*/  IMAD R5, R3, 0x4, R4 ;  /* 0x0000000403057824 */ /* 0x000fe200078e0204 */
[----:B--2---:R-:W-:Y:S04]  /*0190*/  STS [R4], R9 ;  /* 0x0000000904007388 */ /* 0x004fe80000000800 */
[----:B---3--:R-:W-:Y:S01]  /*01a0*/  STS [R4+0x800], R11 ;  /* 0x0008000b04007388 */ /* 0x008fe20000000800 */
[----:B------:R-:W-:Y:S06]  /*01b0*/  BAR.SYNC.DEFER_BLOCKING 0x0 ;  /* 0x0000000000007b1d */ /* 0x000fec0000010000 */
[----:B------:R-:W-:Y:S04]  /*01c0*/  @!P0 LDS R8, [R5] ;  /* 0x0000000005088984 */ /* 0x000fe80000000800 */
[----:B------:R-:W0:Y:S02]  /*01d0*/  @!P0 LDS R7, [R5+0x4] ;  /* 0x0000040005078984 */ /* 0x000e240000000800 */
[----:B0-----:R-:W-:-:S05]  /*01e0*/  @!P0 IMAD.IADD R8, R8, 0x1, R7 ;  /* 0x0000000108088824 */ /* 0x001fca00078e0207 */
[----:B------:R-:W-:Y:S01]  /*01f0*/  @!P0 STS [R5+0x4], R8 ;  /* 0x0000040805008388 */ /* 0x000fe20000000800 */
[----:B------:R-:W-:Y:S01]  /*0200*/  BAR.SYNC.DEFER_BLOCKING 0x0 ;  /* 0x0000000000007b1d */ /* 0x000fe20000010000 */
[----:B------:R-:W-:-:S13]  /*0210*/  ISETP.GT.U32.AND P0, PT, R3, 0x7f, PT ;  /* 0x0000007f0300780c */ /* 0x000fda0003f04070 */
[----:B------:R-:W-:Y:S01]  /*0220*/  @!P0 LEA R9, R3, 0x20, 0x5 ;  /* 0x0000002003098811 */ /* 0x000fe200078e28ff */
[----:B------:R-:W-:Y:S04]  /*0230*/  @!P3 LDS R7, [R6+UR4+-0xc] ;  /* 0xfffff4040607b984 */ /* 0x000fe80008000800 */
[----:B------:R-:W0:Y:S02]  /*0240*/  @!P3 LDS R10, [R6+UR4+-0x4] ;  /* 0xfffffc04060ab984 */ /* 0x000e240008000800 */
[----:B0-----:R-:W-:-:S05]  /*0250*/  @!P3 IMAD.IADD R7, R7, 0x1, R10 ;  /* 0x000000010707b824 */ /* 0x001fca00078e020a */
[----:B------:R-:W-:Y:S01]  /*0260*/  @!P3 STS [R6+UR4+-0x4], R7 ;  /* 0xfffffc070600b988 */ /* 0x000fe20008000804 */
        /* <DEDUP_REMOVED lines=27> */
[----:B------:R0:W-:Y:S01]  /*0420*/  @!P3 STS [R9+UR4+-0x4], R10 ;  /* 0xfffffc0a0900b988 */ /* 0x0001e20008000804 */
[----:B------:R-:W-:Y:S01]  /*0430*/  BAR.SYNC.DEFER_BLOCKING 0x0 ;  /* 0x0000000000007b1d */ /* 0x000fe20000010000 */
[C---:B------:R-:W-:Y:S02]  /*0440*/  ISETP.GT.U32.AND P3, PT, R3.reuse, 0x3, PT ;  /* 0x000000030300780c */ /* 0x040fe40003f64070 */
[----:B0-----:R-:W-:-:S11]  /*0450*/  @!P4 LEA R9, R3, 0x800, 0xb ;  /* 0x000008000309c811 */ /* 0x001fd600078e58ff */
[----:B------:R-:W-:Y:S01]  /*0460*/  @!P3 LEA R6, R3, 0x400, 0xa ;  /* 0x000004000306b811 */ /* 0x000fe200078e50ff */
[----:B------:R-:W-:Y:S04]  /*0470*/  @!P0 LDS R11, [R8+UR4+-0x104] ;  /* 0xfffefc04080b8984 */ /* 0x000fe80008000800 */
[----:B------:R-:W0:Y:S02]  /*0480*/  @!P0 LDS R12, [R8+UR4+-0x4] ;  /* 0xfffffc04080c8984 */ /* 0x000e240008000800 */
[----:B0-----:R-:W-:-:S05]  /*0490*/  @!P0 IMAD.IADD R11, R11, 0x1, R12 ;  /* 0x000000010b0b8824 */ /* 0x001fca00078e020c */
[----:B------:R-:W-:Y:S01]  /*04a0*/  @!P0 STS [R8+UR4+-0x4], R11 ;  /* 0xfffffc0b08008988 */ /* 0x000fe20008000804 */
[----:B------:R-:W-:Y:S01]  /*04b0*/  BAR.SYNC.DEFER_BLOCKING 0x0 ;  /* 0x0000000000007b1d */ /* 0x000fe20000010000 */
[----:B------:R-:W-:-:S05]  /*04c0*/  ISETP.NE.AND P0, PT, R3, RZ, PT ;  /* 0x000000ff0300720c */ /* 0x000fca0003f05270 */
[----:B------:R-:W-:Y:S04]  /*04d0*/  @!P3 LDS R7, [R6+UR4+-0x204] ;  /* 0xfffdfc040607b984 */ /* 0x000fe80008000800 */
[----:B------:R-:W0:Y:S02]  /*04e0*/  @!P3 LDS R12, [R6+UR4+-0x4] ;  /* 0xfffffc04060cb984 */ /* 0x000e240008000800 */
[----:B0-----:R-:W-:-:S05]  /*04f0*/  @!P3 IMAD.IADD R7, R7, 0x1, R12 ;  /* 0x000000010707b824 */ /* 0x001fca00078e020c */
[----:B------:R-:W-:Y:S01]  /*0500*/  @!P3 STS [R6+UR4+-0x4], R7 ;  /* 0xfffffc070600b988 */ /* 0x000fe20008000804 */
[----:B------:R-:W-:Y:S01]  /*0510*/  BAR.SYNC.DEFER_BLOCKING 0x0 ;  /* 0x0000000000007b1d */ /* 0x000fe20000010000 */
[----:B------:R-:W-:-:S05]  /*0520*/  ISETP.GT.U32.AND P3, PT, R3, 0x6, PT ;  /* 0x000000060300780c */ /* 0x000fca0003f64070 */
[----:B------:R-:W-:Y:S04]  /*0530*/  @!P4 LDS R10, [R9+UR4+-0x404] ;  /* 0xfffbfc04090ac984 */ /* 0x000fe80008000800 */
[----:B------:R-:W0:Y:S02]  /*0540*/  @!P4 LDS R13, [R9+UR4+-0x4] ;  /* 0xfffffc04090dc984 */ /* 0x000e240008000800 */
[----:B0-----:R-:W-:-:S05]  /*0550*/  @!P4 IMAD.IADD R10, R10, 0x1, R13 ;  /* 0x000000010a0ac824 */ /* 0x001fca00078e020d */
[----:B------:R-:W-:Y:S01]  /*0560*/  @!P4 STS [R9+UR4+-0x4], R10 ;  /* 0xfffffc0a0900c988 */ /* 0x000fe20008000804 */
[----:B------:R-:W-:Y:S01]  /*0570*/  BAR.SYNC.DEFER_BLOCKING 0x0 ;  /* 0x0000000000007b1d */ /* 0x000fe20000010000 */
[----:B------:R-:W-:-:S13]  /*0580*/  ISETP.GT.U32.AND P4, PT, R3, 0x2, PT ;  /* 0x000000020300780c */ /* 0x000fda0003f84070 */
[C---:B------:R-:W-:Y:S01]  /*0590*/  @!P4 LEA R12, R3.reuse, 0x400, 0xa ;  /* 0x00000400030cc811 */ /* 0x040fe200078e50ff */
[----:B------:R-:W-:Y:S04]  /*05a0*/  @!P0 LDS R8, [UR4+0x7fc] ;  /* 0x0007fc04ff088984 */ /* 0x000fe80008000800 */
[----:B------:R-:W0:Y:S02]  /*05b0*/  @!P0 LDS R11, [UR4+0xffc] ;  /* 0x000ffc04ff0b8984 */ /* 0x000e240008000800 */
[----:B0-----:R-:W-:Y:S01]  /*05c0*/  @!P0 IMAD.IADD R8, R8, 0x1, R11 ;  /* 0x0000000108088824 */ /* 0x001fe200078e020b */
[----:B------:R-:W-:-:S04]  /*05d0*/  @!P3 LEA R11, R3, 0x200, 0x9 ;  /* 0x00000200030bb811 */ /* 0x000fc800078e48ff */
[----:B------:R-:W-:Y:S01]  /*05e0*/  @!P0 STS [UR4+0xffc], R8 ;  /* 0x000ffc08ff008988 */ /* 0x000fe20008000804 */
[----:B------:R-:W-:Y:S06]  /*05f0*/  BAR.SYNC.DEFER_BLOCKING 0x0 ;  /* 0x0000000000007b1d */ /* 0x000fec0000010000 */
[----:B------:R-:W-:Y:S04]  /*0600*/  @!P0 LDS R6, [UR4+0x7fc] ;  /* 0x0007fc04ff068984 */ /* 0x000fe80008000800 */
[----:B------:R-:W0:Y:S02]  /*0610*/  @!P0 LDS R7, [UR4+0xbfc] ;  /* 0x000bfc04ff078984 */ /* 0x000e240008000800 */
[----:B0-----:R-:W-:-:S05]  /*0620*/  @!P0 IMAD.IADD R6, R6, 0x1, R7 ;  /* 0x0000000106068824 */ /* 0x001fca00078e0207 */
[----:B------:R-:W-:Y:S01]  /*0630*/  @!P0 STS [UR4+0xbfc], R6 ;  /* 0x000bfc06ff008988 */ /* 0x000fe20008000804 */
[----:B------:R-:W-:Y:S06]  /*0640*/  BAR.SYNC.DEFER_BLOCKING 0x0 ;  /* 0x0000000000007b1d */ /* 0x000fec0000010000 */
[----:B------:R-:W-:Y:S04]  /*0650*/  @!P4 LDS R7, [R12+UR4+-0x4] ;  /* 0xfffffc040c07c984 */ /* 0x000fe80008000800 */
[----:B------:R-:W0:Y:S02]  /*0660*/  @!P4 LDS R10, [R12+UR4+0x1fc] ;  /* 0x0001fc040c0ac984 */ /* 0x000e240008000800 */
[----:B0-----:R-:W-:-:S05]  /*0670*/  @!P4 IMAD.IADD R7, R7, 0x1, R10 ;  /* 0x000000010707c824 */ /* 0x001fca00078e020a */
[----:B------:R-:W-:Y:S01]  /*0680*/  @!P4 STS [R12+UR4+0x1fc], R7 ;  /* 0x0001fc070c00c988 */ /* 0x000fe20008000804 */
[----:B------:R-:W-:Y:S01]  /*0690*/  BAR.SYNC.DEFER_BLOCKING 0x0 ;  /* 0x0000000000007b1d */ /* 0x000fe20000010000 */
[----:B------:R-:W-:-:S13]  /*06a0*/  ISETP.GT.U32.AND P4, PT, R3, 0xe, PT ;  /* 0x0000000e0300780c */ /* 0x000fda0003f84070 */
[----:B------:R-:W-:Y:S01]  /*06b0*/  @!P4 LEA R13, R3, 0x100, 0x8 ;  /* 0x00000100030dc811 */ /* 0x000fe200078e40ff */
        /* <DEDUP_REMOVED lines=33> */
[----:B------:R-:W-:-:S05]  /*08d0*/  ISETP.GT.U32.AND P3, PT, R3, 0x1fe, PT ;  /* 0x000001fe0300780c */ /* 0x000fca0003f64070 */
[----:B------:R-:W-:Y:S04]  /*08e0*/  @!P4 LDS R7, [R15+UR4+-0x4] ;  /* 0xfffffc040f07c984 */ /* 0x000fe80008000800 */
[----:B------:R-:W0:Y:S02]  /*08f0*/  @!P4 LDS R10, [R15+UR4+0x4] ;  /* 0x000004040f0ac984 */ /* 0x000e240008000800 */
[----:B0-----:R-:W-:Y:S02]  /*0900*/  @!P4 IMAD.IADD R10, R7, 0x1, R10 ;  /* 0x00000001070ac824 */ /* 0x001fe400078e020a */
[----:B------:R-:W0:Y:S03]  /*0910*/  LDC.64 R6, c[0x0][0x380] ;  /* 0x0000e000ff067b82 */ /* 0x000e260000000a00 */
[----:B------:R-:W-:Y:S05]  /*0920*/  @!P4 STS [R15+UR4+0x4], R10 ;  /* 0x0000040a0f00c988 */ /* 0x000fea0008000804 */
[----:B------:R-:W-:Y:S06]  /*0930*/  BAR.SYNC.DEFER_BLOCKING 0x0 ;  /* 0x0000000000007b1d */ /* 0x000fec0000010000 */
[----:B------:R-:W-:Y:S04]  /*0940*/  @!P3 LDS R3, [R5+0x4] ;  /* 0x000004000503b984 */ /* 0x000fe80000000800 */
[----:B------:R-:W1:Y:S02]  /*0950*/  @!P3 LDS R8, [R5+0x8] ;  /* 0x000008000508b984 */ /* 0x000e640000000800 */
[----:B-1----:R-:W-:-:S02]  /*0960*/  @!P3 IMAD.IADD R8, R3, 0x1, R8 ;  /* 0x000000010308b824 */ /* 0x002fc400078e0208 */
[----:B0-----:R-:W-:-:S03]  /*0970*/  IMAD.WIDE.U32 R2, R2, 0x4, R6 ;  /* 0x0000000402027825 */ /* 0x001fc600078e0006 */
[----:B------:R-:W-:Y:S01]  /*0980*/  @!P3 STS [R5+0x8], R8 ;  /* 0x000008080500b388 */ /* 0x000fe20000000800 */
[----:B------:R-:W-:Y:S06]  /*0990*/  BAR.SYNC.DEFER_BLOCKING 0x0 ;  /* 0x0000000000007b1d */ /* 0x000fec0000010000 */
[----:B------:R-:W0:Y:S04]  /*09a0*/  @!P2 LDS R9, [R4] ;  /* 0x000000000409a984 */ /* 0x000e280000000800 */
[----:B------:R-:W1:Y:S04]  /*09b0*/  @!P1 LDS R11, [R4+0x800] ;  /* 0x00080000040b9984 */ /* 0x000e680000000800 */
[----:B0-----:R0:W-:Y:S04]  /*09c0*/  @!P2 STG.E desc[UR6][R2.64], R9 ;  /* 0x000000090200a986 */ /* 0x0011e8000c101906 */
[----:B-1----:R0:W-:Y:S01]  /*09d0*/  @!P1 STG.E desc[UR6][R2.64+0x800], R11 ;  /* 0x0008000b02009986 */ /* 0x0021e2000c101906 */
[----:B------:R-:W-:Y:S05]  /*09e0*/  @P0 EXIT ;  /* 0x000000000000094d */ /* 0x000fea0003800000 */
[----:B------:R-:W1:Y:S01]  /*09f0*/  LDS R5, [UR4+0xffc] ;  /* 0x000ffc04ff057984 */ /* 0x000e620008000800 */
[----:B0-----:R-:W0:Y:S02]  /*0a00*/  LDC.64 R2, c[0x0][0x390] ;  /* 0x0000e400ff027b82 */ /* 0x001e240000000a00 */
[----:B0-----:R-:W-:-:S05]  /*0a10*/  IMAD.WIDE.U32 R2, R0, 0x4, R2 ;  /* 0x0000000400027825 */ /* 0x001fca00078e0002 */
[----:B-1----:R-:W-:Y:S01]  /*0a20*/  STG.E desc[UR6][R2.64], R5 ;  /* 0x0000000502007986 */ /* 0x002fe2000c101906 */
[----:B------:R-:W-:Y:S05]  /*0a30*/  EXIT ;  /* 0x000000000000794d */ /* 0x000fea0003800000 */
.L_x_4:
        /* <DEDUP_REMOVED lines=12> */
.L_x_6:


//--------------------- .nv.shared._Z10distributePjS_j --------------------------
	.section	.nv.shared._Z10distributePjS_j,"aw",@nobits
	.sectionflags	@""
	.align	4
.nv.shared._Z10distributePjS_j:
	.zero		1028


//--------------------- .nv.shared.reserved.0     --------------------------
	.section	.nv.shared.reserved.0,"aw",@nobits
	.weak		__nv_reservedSMEM_offset_0_alias
	.size		__nv_reservedSMEM_offset_0_alias, 0, 64
	.other		__nv_reservedSMEM_offset_0_alias,@"STO_CUDA_RESERVED_SHARED STV_DEFAULT"
__nv_reservedSMEM_offset_0_alias:
	.zero		0
	.zero		64


//--------------------- .nv.shared._Z4scanPjS_S_j --------------------------
	.section	.nv.shared._Z4scanPjS_S_j,"aw",@nobits
	.sectionflags	@""
	.align	4
.nv.shared._Z4scanPjS_S_j:
	.zero		5120


//--------------------- .nv.constant0._Z10distributePjS_j --------------------------
	.section	.nv.constant0._Z10distributePjS_j,"a",@progbits
	.sectionflags	@""
	.align	4
.nv.constant0._Z10distributePjS_j:
	.zero		916


//--------------------- .nv.constant0._Z4scanPjS_S_j --------------------------
	.section	.nv.constant0._Z4scanPjS_S_j,"a",@progbits
	.sectionflags	@""
	.align	4
.nv.constant0._Z4scanPjS_S_j:
	.zero		924


//--------------------- SYMBOLS --------------------------

	.type		.nv.reservedSmem.offset0,@object
	.size		.nv.reservedSmem.offset0,0x4
	.type		.nv.reservedSmem.cap,@object
	.size		.nv.reservedSmem.cap,0x4
